//
// Generated by NVIDIA NVVM Compiler
//
// Compiler Build ID: CL-36424714
// Cuda compilation tools, release 13.0, V13.0.88
// Based on NVVM 20.0.0
//

.version 9.0
.target sm_100
.address_size 64

	// .globl	_Z15MatrixMulKernelPiS_S_i

.visible .entry _Z15MatrixMulKernelPiS_S_i(
	.param .u64 .ptr .align 1 _Z15MatrixMulKernelPiS_S_i_param_0,
	.param .u64 .ptr .align 1 _Z15MatrixMulKernelPiS_S_i_param_1,
	.param .u64 .ptr .align 1 _Z15MatrixMulKernelPiS_S_i_param_2,
	.param .u32 _Z15MatrixMulKernelPiS_S_i_param_3
)
{
	.reg .pred 	%p<10>;
	.reg .b32 	%r<130>;
	.reg .b64 	%rd<65>;

	ld.param.u64 	%rd10, [_Z15MatrixMulKernelPiS_S_i_param_0];
	ld.param.u64 	%rd11, [_Z15MatrixMulKernelPiS_S_i_param_1];
	ld.param.u64 	%rd9, [_Z15MatrixMulKernelPiS_S_i_param_2];
	ld.param.u32 	%r49, [_Z15MatrixMulKernelPiS_S_i_param_3];
	cvta.to.global.u64 	%rd1, %rd11;
	cvta.to.global.u64 	%rd2, %rd10;
	mov.u32 	%r1, %tid.x;
	mov.u32 	%r2, %tid.y;
	setp.lt.s32 	%p1, %r49, 1;
	mov.b32 	%r129, 0;
	@%p1 bra 	$L__BB0_12;
	mul.lo.s32 	%r3, %r49, %r2;
	and.b32  	%r4, %r49, 7;
	setp.lt.u32 	%p2, %r49, 8;
	mov.b32 	%r124, 0;
	mov.u32 	%r129, %r124;
	@%p2 bra 	$L__BB0_4;
	and.b32  	%r124, %r49, 2147483640;
	neg.s32 	%r118, %r124;
	add.s32 	%r117, %r1, %r49;
	shl.b32 	%r8, %r49, 3;
	shl.b32 	%r54, %r49, 1;
	add.s32 	%r116, %r1, %r54;
	mad.lo.s32 	%r115, %r49, 3, %r1;
	shl.b32 	%r55, %r49, 2;
	add.s32 	%r114, %r1, %r55;
	mad.lo.s32 	%r113, %r49, 5, %r1;
	mad.lo.s32 	%r112, %r49, 6, %r1;
	mad.lo.s32 	%r111, %r49, 7, %r1;
	mul.wide.u32 	%rd12, %r1, 4;
	add.s64 	%rd64, %rd1, %rd12;
	mul.wide.u32 	%rd13, %r3, 4;
	add.s64 	%rd14, %rd13, %rd2;
	add.s64 	%rd63, %rd14, 16;
	mov.b32 	%r129, 0;
	mul.wide.u32 	%rd29, %r8, 4;
$L__BB0_3:
	.pragma "nounroll";
	ld.global.u32 	%r56, [%rd63+-16];
	ld.global.u32 	%r57, [%rd64];
	mad.lo.s32 	%r58, %r57, %r56, %r129;
	ld.global.u32 	%r59, [%rd63+-12];
	mul.wide.u32 	%rd15, %r117, 4;
	add.s64 	%rd16, %rd1, %rd15;
	ld.global.u32 	%r60, [%rd16];
	mad.lo.s32 	%r61, %r60, %r59, %r58;
	ld.global.u32 	%r62, [%rd63+-8];
	mul.wide.u32 	%rd17, %r116, 4;
	add.s64 	%rd18, %rd1, %rd17;
	ld.global.u32 	%r63, [%rd18];
	mad.lo.s32 	%r64, %r63, %r62, %r61;
	ld.global.u32 	%r65, [%rd63+-4];
	mul.wide.u32 	%rd19, %r115, 4;
	add.s64 	%rd20, %rd1, %rd19;
	ld.global.u32 	%r66, [%rd20];
	mad.lo.s32 	%r67, %r66, %r65, %r64;
	ld.global.u32 	%r68, [%rd63];
	mul.wide.u32 	%rd21, %r114, 4;
	add.s64 	%rd22, %rd1, %rd21;
	ld.global.u32 	%r69, [%rd22];
	mad.lo.s32 	%r70, %r69, %r68, %r67;
	ld.global.u32 	%r71, [%rd63+4];
	mul.wide.u32 	%rd23, %r113, 4;
	add.s64 	%rd24, %rd1, %rd23;
	ld.global.u32 	%r72, [%rd24];
	mad.lo.s32 	%r73, %r72, %r71, %r70;
	ld.global.u32 	%r74, [%rd63+8];
	mul.wide.u32 	%rd25, %r112, 4;
	add.s64 	%rd26, %rd1, %rd25;
	ld.global.u32 	%r75, [%rd26];
	mad.lo.s32 	%r76, %r75, %r74, %r73;
	ld.global.u32 	%r77, [%rd63+12];
	mul.wide.u32 	%rd27, %r111, 4;
	add.s64 	%rd28, %rd1, %rd27;
	ld.global.u32 	%r78, [%rd28];
	mad.lo.s32 	%r129, %r78, %r77, %r76;
	add.s32 	%r118, %r118, 8;
	add.s32 	%r117, %r117, %r8;
	add.s32 	%r116, %r116, %r8;
	add.s32 	%r115, %r115, %r8;
	add.s32 	%r114, %r114, %r8;
	add.s32 	%r113, %r113, %r8;
	add.s32 	%r112, %r112, %r8;
	add.s32 	%r111, %r111, %r8;
	add.s64 	%rd64, %rd64, %rd29;
	add.s64 	%rd63, %rd63, 32;
	setp.ne.s32 	%p3, %r118, 0;
	@%p3 bra 	$L__BB0_3;
$L__BB0_4:
	setp.eq.s32 	%p4, %r4, 0;
	@%p4 bra 	$L__BB0_12;
	and.b32  	%r36, %r49, 3;
	setp.lt.u32 	%p5, %r4, 4;
	@%p5 bra 	$L__BB0_7;
	add.s32 	%r80, %r124, %r3;
	mul.wide.u32 	%rd30, %r80, 4;
	add.s64 	%rd31, %rd2, %rd30;
	ld.global.u32 	%r81, [%rd31];
	mad.lo.s32 	%r82, %r124, %r49, %r1;
	mul.wide.u32 	%rd32, %r82, 4;
	add.s64 	%rd33, %rd1, %rd32;
	ld.global.u32 	%r83, [%rd33];
	mad.lo.s32 	%r84, %r83, %r81, %r129;
	cvt.u64.u32 	%rd34, %r3;
	cvt.u64.u32 	%rd35, %r124;
	add.s64 	%rd36, %rd35, %rd34;
	shl.b64 	%rd37, %rd36, 2;
	add.s64 	%rd38, %rd2, %rd37;
	ld.global.u32 	%r85, [%rd38+4];
	add.s32 	%r86, %r82, %r49;
	mul.wide.u32 	%rd39, %r86, 4;
	add.s64 	%rd40, %rd1, %rd39;
	ld.global.u32 	%r87, [%rd40];
	mad.lo.s32 	%r88, %r87, %r85, %r84;
	ld.global.u32 	%r89, [%rd38+8];
	add.s32 	%r90, %r86, %r49;
	mul.wide.u32 	%rd41, %r90, 4;
	add.s64 	%rd42, %rd1, %rd41;
	ld.global.u32 	%r91, [%rd42];
	mad.lo.s32 	%r92, %r91, %r89, %r88;
	ld.global.u32 	%r93, [%rd38+12];
	add.s32 	%r94, %r90, %r49;
	mul.wide.u32 	%rd43, %r94, 4;
	add.s64 	%rd44, %rd1, %rd43;
	ld.global.u32 	%r95, [%rd44];
	mad.lo.s32 	%r129, %r95, %r93, %r92;
	add.s32 	%r124, %r124, 4;
$L__BB0_7:
	setp.eq.s32 	%p6, %r36, 0;
	@%p6 bra 	$L__BB0_12;
	setp.eq.s32 	%p7, %r36, 1;
	@%p7 bra 	$L__BB0_10;
	add.s32 	%r97, %r124, %r3;
	mul.wide.u32 	%rd45, %r97, 4;
	add.s64 	%rd46, %rd2, %rd45;
	ld.global.u32 	%r98, [%rd46];
	mad.lo.s32 	%r99, %r124, %r49, %r1;
	mul.wide.u32 	%rd47, %r99, 4;
	add.s64 	%rd48, %rd1, %rd47;
	ld.global.u32 	%r100, [%rd48];
	mad.lo.s32 	%r101, %r100, %r98, %r129;
	cvt.u64.u32 	%rd49, %r3;
	cvt.u64.u32 	%rd50, %r124;
	add.s64 	%rd51, %rd50, %rd49;
	shl.b64 	%rd52, %rd51, 2;
	add.s64 	%rd53, %rd2, %rd52;
	ld.global.u32 	%r102, [%rd53+4];
	add.s32 	%r103, %r99, %r49;
	mul.wide.u32 	%rd54, %r103, 4;
	add.s64 	%rd55, %rd1, %rd54;
	ld.global.u32 	%r104, [%rd55];
	mad.lo.s32 	%r129, %r104, %r102, %r101;
	add.s32 	%r124, %r124, 2;
$L__BB0_10:
	and.b32  	%r105, %r49, 1;
	setp.eq.b32 	%p8, %r105, 1;
	not.pred 	%p9, %p8;
	@%p9 bra 	$L__BB0_12;
	add.s32 	%r106, %r124, %r3;
	mul.wide.u32 	%rd56, %r106, 4;
	add.s64 	%rd57, %rd2, %rd56;
	ld.global.u32 	%r107, [%rd57];
	mad.lo.s32 	%r108, %r124, %r49, %r1;
	mul.wide.u32 	%rd58, %r108, 4;
	add.s64 	%rd59, %rd1, %rd58;
	ld.global.u32 	%r109, [%rd59];
	mad.lo.s32 	%r129, %r109, %r107, %r129;
$L__BB0_12:
	cvta.to.global.u64 	%rd60, %rd9;
	mad.lo.s32 	%r110, %r49, %r2, %r1;
	mul.wide.s32 	%rd61, %r110, 4;
	add.s64 	%rd62, %rd60, %rd61;
	st.global.u32 	[%rd62], %r129;
	ret;

}


// ===== COMPILED SASS (sm_100) =====

	.target	sm_100

	.elftype	@"ET_EXEC"


//--------------------- .note.nv.tkinfo           --------------------------
	.section	.note.nv.tkinfo,"",@"SHT_NOTE"
	.sectionflags	@"SHF_NOTE_NV_TKINFO"
	.tkinfo
        /*0018*/ 	.word	0x00000002
        /*0030*/ 	.string	""
        /*0030*/ 	.string	"ptxas"
        /*0030*/ 	.string	"Cuda compilation tools, release 13.0, V13.0.88"
        /*0030*/ 	.string	"Build cuda_13.0.r13.0/compiler.36424714_0"
        /*0030*/ 	.string	"-arch sm_100 -m 64 "



//--------------------- .note.nv.cuinfo           --------------------------
	.section	.note.nv.cuinfo,"",@"SHT_NOTE"
	.sectionflags	@"SHF_NOTE_NV_CUINFO"
        /*0018*/ 	.short	0x0002
        /*001a*/ 	.short	0x0064
        /*001c*/ 	.short	0x0082
	.zero		2


//--------------------- .nv.info                  --------------------------
	.section	.nv.info,"",@"SHT_CUDA_INFO"
	.align	4


	//----- nvinfo : EIATTR_REGCOUNT
	.align		4
        /*0000*/ 	.byte	0x04, 0x2f
        /*0002*/ 	.short	(.L_1 - .L_0)
	.align		4
.L_0:
        /*0004*/ 	.word	index@(_Z15MatrixMulKernelPiS_S_i)
        /*0008*/ 	.word	0x00000020


	//----- nvinfo : EIATTR_FRAME_SIZE
	.align		4
.L_1:
        /*000c*/ 	.byte	0x04, 0x11
        /*000e*/ 	.short	(.L_3 - .L_2)
	.align		4
.L_2:
        /*0010*/ 	.word	index@(_Z15MatrixMulKernelPiS_S_i)
        /*0014*/ 	.word	0x00000000


	//----- nvinfo : EIATTR_MIN_STACK_SIZE
	.align		4
.L_3:
        /*0018*/ 	.byte	0x04, 0x12
        /*001a*/ 	.short	(.L_5 - .L_4)
	.align		4
.L_4:
        /*001c*/ 	.word	index@(_Z15MatrixMulKernelPiS_S_i)
        /*0020*/ 	.word	0x00000000
.L_5:


//--------------------- .nv.compat                --------------------------
	.section	.nv.compat,"",@"SHT_CUDA_COMPAT_INFO"
	.align	4
        /*0000*/ 	.byte	0x02, 0x09, 0x00, 0x00, 0x02, 0x02, 0x01, 0x00, 0x02, 0x05, 0x05, 0x00, 0x03, 0x07, 0x01, 0x01
        /*0010*/ 	.byte	0x02, 0x03, 0x00, 0x00, 0x02, 0x06, 0x01, 0x00, 0x04, 0x0b, 0x08, 0x00, 0x09, 0x00, 0x00, 0x00
        /*0020*/ 	.byte	0x00, 0x00, 0x00, 0x00


//--------------------- .nv.info._Z15MatrixMulKernelPiS_S_i --------------------------
	.section	.nv.info._Z15MatrixMulKernelPiS_S_i,"",@"SHT_CUDA_INFO"
	.sectionflags	@""
	.align	4


	//----- nvinfo : EIATTR_CUDA_API_VERSION
	.align		4
        /*0000*/ 	.byte	0x04, 0x37
        /*0002*/ 	.short	(.L_7 - .L_6)
.L_6:
        /*0004*/ 	.word	0x00000082


	//----- nvinfo : EIATTR_KPARAM_INFO
	.align		4
.L_7:
        /*0008*/ 	.byte	0x04, 0x17
        /*000a*/ 	.short	(.L_9 - .L_8)
.L_8:
        /*000c*/ 	.word	0x00000000
        /*0010*/ 	.short	0x0003
        /*0012*/ 	.short	0x0018
        /*0014*/ 	.byte	0x00, 0xf0, 0x11, 0x00


	//----- nvinfo : EIATTR_KPARAM_INFO
	.align		4
.L_9:
        /*0018*/ 	.byte	0x04, 0x17
        /*001a*/ 	.short	(.L_11 - .L_10)
.L_10:
        /*001c*/ 	.word	0x00000000
        /*0020*/ 	.short	0x0002
        /*0022*/ 	.short	0x0010
        /*0024*/ 	.byte	0x00, 0xf5, 0x21, 0x00


	//----- nvinfo : EIATTR_KPARAM_INFO
	.align		4
.L_11:
        /*0028*/ 	.byte	0x04, 0x17
        /*002a*/ 	.short	(.L_13 - .L_12)
.L_12:
        /*002c*/ 	.word	0x00000000
        /*0030*/ 	.short	0x0001
        /*0032*/ 	.short	0x0008
        /*0034*/ 	.byte	0x00, 0xf5, 0x21, 0x00


	//----- nvinfo : EIATTR_KPARAM_INFO
	.align		4
.L_13:
        /*0038*/ 	.byte	0x04, 0x17
        /*003a*/ 	.short	(.L_15 - .L_14)
.L_14:
        /*003c*/ 	.word	0x00000000
        /*0040*/ 	.short	0x0000
        /*0042*/ 	.short	0x0000
        /*0044*/ 	.byte	0x00, 0xf5, 0x21, 0x00


	//----- nvinfo : EIATTR_SPARSE_MMA_MASK
	.align		4
.L_15:
        /*0048*/ 	.byte	0x03, 0x50
        /*004a*/ 	.short	0x0000


	//----- nvinfo : EIATTR_MAXREG_COUNT
	.align		4
        /*004c*/ 	.byte	0x03, 0x1b
        /*004e*/ 	.short	0x00ff


	//----- nvinfo : EIATTR_MERCURY_ISA_VERSION
	.align		4
        /*0050*/ 	.byte	0x03, 0x5f
        /*0052*/ 	.short	0x0101


	//----- nvinfo : EIATTR_VRC_CTA_INIT_COUNT
	.align		4
        /*0054*/ 	.byte	0x02, 0x4a
	.zero		1
	.zero		1


	//----- nvinfo : EIATTR_EXIT_INSTR_OFFSETS
	.align		4
        /*0058*/ 	.byte	0x04, 0x1c
        /*005a*/ 	.short	(.L_17 - .L_16)


	//   ....[0]....
.L_16:
        /*005c*/ 	.word	0x00000960


	//----- nvinfo : EIATTR_CBANK_PARAM_SIZE
	.align		4
.L_17:
        /*0060*/ 	.byte	0x03, 0x19
        /*0062*/ 	.short	0x001c


	//----- nvinfo : EIATTR_PARAM_CBANK
	.align		4
        /*0064*/ 	.byte	0x04, 0x0a
        /*0066*/ 	.short	(.L_19 - .L_18)
	.align		4
.L_18:
        /*0068*/ 	.word	index@(.nv.constant0._Z15MatrixMulKernelPiS_S_i)
        /*006c*/ 	.short	0x0380
        /*006e*/ 	.short	0x001c


	//----- nvinfo : EIATTR_SW_WAR
	.align		4
.L_19:
        /*0070*/ 	.byte	0x04, 0x36
        /*0072*/ 	.short	(.L_21 - .L_20)
.L_20:
        /*0074*/ 	.word	0x00000008
.L_21:


//--------------------- .nv.callgraph             --------------------------
	.section	.nv.callgraph,"",@"SHT_CUDA_CALLGRAPH"
	.align	4
	.sectionentsize	8
	.align		4
        /*0000*/ 	.word	0x00000000
	.align		4
        /*0004*/ 	.word	0xffffffff
	.align		4
        /*0008*/ 	.word	0x00000000
	.align		4
        /*000c*/ 	.word	0xfffffffe
	.align		4
        /*0010*/ 	.word	0x00000000
	.align		4
        /*0014*/ 	.word	0xfffffffd
	.align		4
        /*0018*/ 	.word	0x00000000
	.align		4
        /*001c*/ 	.word	0xfffffffc


//--------------------- .text._Z15MatrixMulKernelPiS_S_i --------------------------
	.section	.text._Z15MatrixMulKernelPiS_S_i,"ax",@progbits
	.align	128
        .global         _Z15MatrixMulKernelPiS_S_i
        .type           _Z15MatrixMulKernelPiS_S_i,@function
        .size           _Z15MatrixMulKernelPiS_S_i,(.L_x_5 - _Z15MatrixMulKernelPiS_S_i)
        .other          _Z15MatrixMulKernelPiS_S_i,@"STO_CUDA_ENTRY STV_DEFAULT"
_Z15MatrixMulKernelPiS_S_i:
.text._Z15MatrixMulKernelPiS_S_i:
[----:B------:R-:W-:Y:S08]  /*0000*/  LDC R1, c[0x0][0x37c] ;  /* 0x0000df00ff017b82 */ /* 0x000ff00000000800 */
[----:B------:R-:W0:Y:S01]  /*0010*/  LDC R0, c[0x0][0x398] ;  /* 0x0000e600ff007b82 */ /* 0x000e220000000800 */
[----:B------:R-:W1:Y:S01]  /*0020*/  S2R R3, SR_TID.X ;  /* 0x0000000000037919 */ /* 0x000e620000002100 */
[----:B------:R-:W2:Y:S01]  /*0030*/  LDCU.64 UR4, c[0x0][0x358] ;  /* 0x00006b00ff0477ac */ /* 0x000ea20008000a00 */
[----:B------:R-:W-:Y:S01]  /*0040*/  HFMA2 R20, -RZ, RZ, 0, 0 ;  /* 0x00000000ff147431 */ /* 0x000fe200000001ff */
[----:B------:R-:W3:Y:S01]  /*0050*/  S2R R5, SR_TID.Y ;  /* 0x0000000000057919 */ /* 0x000ee20000002200 */
[----:B0-----:R-:W-:-:S13]  /*0060*/  ISETP.GE.AND P0, PT, R0, 0x1, PT ;  /* 0x000000010000780c */ /* 0x001fda0003f06270 */
[----:B-123--:R-:W-:Y:S05]  /*0070*/  @!P0 BRA `(.L_x_0) ;  /* 0x0000000800288947 */ /* 0x00efea0003800000 */
[C---:B------:R-:W-:Y:S01]  /*0080*/  ISETP.GE.U32.AND P1, PT, R0.reuse, 0x8, PT ;  /* 0x000000080000780c */ /* 0x040fe20003f26070 */
[----:B------:R-:W-:Y:S01]  /*0090*/  IMAD R6, R5, R0, RZ ;  /* 0x0000000005067224 */ /* 0x000fe200078e02ff */
[----:B------:R-:W-:Y:S02]  /*00a0*/  LOP3.LUT R4, R0, 0x7, RZ, 0xc0, !PT ;  /* 0x0000000700047812 */ /* 0x000fe400078ec0ff */
[----:B------:R-:W-:Y:S02]  /*00b0*/  MOV R7, RZ ;  /* 0x000000ff00077202 */ /* 0x000fe40000000f00 */
[----:B------:R-:W-:Y:S02]  /*00c0*/  ISETP.NE.AND P0, PT, R4, RZ, PT ;  /* 0x000000ff0400720c */ /* 0x000fe40003f05270 */
[----:B------:R-:W-:-:S05]  /*00d0*/  MOV R20, RZ ;  /* 0x000000ff00147202 */ /* 0x000fca0000000f00 */
[----:B------:R-:W-:Y:S06]  /*00e0*/  @!P1 BRA `(.L_x_1) ;  /* 0x0000000000fc9947 */ /* 0x000fec0003800000 */
[----:B------:R-:W0:Y:S01]  /*00f0*/  LDC.64 R8, c[0x0][0x380] ;  /* 0x0000e000ff087b82 */ /* 0x000e220000000a00 */
[C---:B------:R-:W-:Y:S01]  /*0100*/  LOP3.LUT R7, R0.reuse, 0x7ffffff8, RZ, 0xc0, !PT ;  /* 0x7ffffff800077812 */ /* 0x040fe200078ec0ff */
[C-C-:B------:R-:W-:Y:S01]  /*0110*/  IMAD R11, R0.reuse, 0x3, R3.reuse ;  /* 0x00000003000b7824 */ /* 0x140fe200078e0203 */
[----:B------:R-:W-:Y:S01]  /*0120*/  IADD3 R2, PT, PT, R3, R0, RZ ;  /* 0x0000000003027210 */ /* 0x000fe20007ffe0ff */
[C-C-:B------:R-:W-:Y:S01]  /*0130*/  IMAD R29, R0.reuse, 0x5, R3.reuse ;  /* 0x00000005001d7824 */ /* 0x140fe200078e0203 */
[C---:B------:R-:W-:Y:S01]  /*0140*/  SHF.L.U32 R10, R0.reuse, 0x3, RZ ;  /* 0x00000003000a7819 */ /* 0x040fe200000006ff */
[C-C-:B------:R-:W-:Y:S01]  /*0150*/  IMAD R26, R0.reuse, 0x6, R3.reuse ;  /* 0x00000006001a7824 */ /* 0x140fe200078e0203 */
[C---:B------:R-:W-:Y:S01]  /*0160*/  LEA R27, R0.reuse, R3, 0x2 ;  /* 0x00000003001b7211 */ /* 0x040fe200078e10ff */
[----:B------:R-:W1:Y:S01]  /*0170*/  LDC.64 R12, c[0x0][0x388] ;  /* 0x0000e200ff0c7b82 */ /* 0x000e620000000a00 */
[----:B------:R-:W-:Y:S01]  /*0180*/  IMAD R28, R0, 0x7, R3 ;  /* 0x00000007001c7824 */ /* 0x000fe200078e0203 */
[----:B------:R-:W-:Y:S01]  /*0190*/  MOV R20, RZ ;  /* 0x000000ff00147202 */ /* 0x000fe20000000f00 */
[----:B0-----:R-:W-:-:S03]  /*01a0*/  IMAD.WIDE.U32 R8, R6, 0x4, R8 ;  /* 0x0000000406087825 */ /* 0x001fc600078e0008 */
[----:B------:R-:W-:Y:S01]  /*01b0*/  IADD3 R19, P1, PT, R8, 0x10, RZ ;  /* 0x0000001008137810 */ /* 0x000fe20007f3e0ff */
[----:B------:R-:W-:Y:S02]  /*01c0*/  IMAD.MOV R8, RZ, RZ, -R7 ;  /* 0x000000ffff087224 */ /* 0x000fe400078e0a07 */
[----:B-1----:R-:W-:Y:S01]  /*01d0*/  IMAD.WIDE.U32 R16, R3, 0x4, R12 ;  /* 0x0000000403107825 */ /* 0x002fe200078e000c */
[----:B------:R-:W-:Y:S02]  /*01e0*/  IADD3.X R22, PT, PT, RZ, R9, RZ, P1, !PT ;  /* 0x00000009ff167210 */ /* 0x000fe40000ffe4ff */
[----:B------:R-:W-:-:S07]  /*01f0*/  LEA R9, R0, R3, 0x1 ;  /* 0x0000000300097211 */ /* 0x000fce00078e08ff */
.L_x_2:
[----:B------:R-:W-:Y:S02]  /*0200*/  MOV R14, R19 ;  /* 0x00000013000e7202 */ /* 0x000fe40000000f00 */
[----:B------:R-:W-:Y:S01]  /*0210*/  MOV R15, R22 ;  /* 0x00000016000f7202 */ /* 0x000fe20000000f00 */
[--C-:B------:R-:W-:Y:S01]  /*0220*/  IMAD.WIDE.U32 R18, R2, 0x4, R12.reuse ;  /* 0x0000000402127825 */ /* 0x100fe200078e000c */
[----:B------:R-:W2:Y:S04]  /*0230*/  LDG.E R22, desc[UR4][R16.64] ;  /* 0x0000000410167981 */ /* 0x000ea8000c1e1900 */
[----:B------:R-:W2:Y:S04]  /*0240*/  LDG.E R21, desc[UR4][R14.64+-0x10] ;  /* 0xfffff0040e157981 */ /* 0x000ea8000c1e1900 */
[----:B------:R-:W3:Y:S04]  /*0250*/  LDG.E R18, desc[UR4][R18.64] ;  /* 0x0000000412127981 */ /* 0x000ee8000c1e1900 */
[----:B------:R-:W3:Y:S01]  /*0260*/  LDG.E R23, desc[UR4][R14.64+-0xc] ;  /* 0xfffff4040e177981 */ /* 0x000ee2000c1e1900 */
[----:B------:R-:W-:-:S06]  /*0270*/  IMAD.WIDE.U32 R24, R9, 0x4, R12 ;  /* 0x0000000409187825 */ /* 0x000fcc00078e000c */
[----:B------:R-:W4:Y:S04]  /*0280*/  LDG.E R24, desc[UR4][R24.64] ;  /* 0x0000000418187981 */ /* 0x000f28000c1e1900 */
[----:B------:R-:W5:Y:S01]  /*0290*/  LDG.E R25, desc[UR4][R14.64+0x4] ;  /* 0x000004040e197981 */ /* 0x000f62000c1e1900 */
[----:B--2---:R-:W-:-:S03]  /*02a0*/  IMAD R20, R21, R22, R20 ;  /* 0x0000001615147224 */ /* 0x004fc600078e0214 */
[----:B------:R-:W4:Y:S01]  /*02b0*/  LDG.E R21, desc[UR4][R14.64+-0x8] ;  /* 0xfffff8040e157981 */ /* 0x000f22000c1e1900 */
[----:B---3--:R-:W-:Y:S02]  /*02c0*/  IMAD R20, R23, R18, R20 ;  /* 0x0000001217147224 */ /* 0x008fe400078e0214 */
[----:B------:R-:W-:-:S06]  /*02d0*/  IMAD.WIDE.U32 R22, R11, 0x4, R12 ;  /* 0x000000040b167825 */ /* 0x000fcc00078e000c */
[----:B------:R-:W2:Y:S04]  /*02e0*/  LDG.E R22, desc[UR4][R22.64] ;  /* 0x0000000416167981 */ /* 0x000ea8000c1e1900 */
[----:B------:R-:W2:Y:S01]  /*02f0*/  LDG.E R23, desc[UR4][R14.64+-0x4] ;  /* 0xfffffc040e177981 */ /* 0x000ea2000c1e1900 */
[----:B------:R-:W-:-:S06]  /*0300*/  IMAD.WIDE.U32 R18, R27, 0x4, R12 ;  /* 0x000000041b127825 */ /* 0x000fcc00078e000c */
[----:B------:R-:W3:Y:S04]  /*0310*/  LDG.E R18, desc[UR4][R18.64] ;  /* 0x0000000412127981 */ /* 0x000ee8000c1e1900 */
[----:B------:R-:W3:Y:S01]  /*0320*/  LDG.E R19, desc[UR4][R14.64] ;  /* 0x000000040e137981 */ /* 0x000ee2000c1e1900 */
[----:B----4-:R-:W-:-:S04]  /*0330*/  IMAD R20, R21, R24, R20 ;  /* 0x0000001815147224 */ /* 0x010fc800078e0214 */
[----:B--2---:R-:W-:Y:S02]  /*0340*/  IMAD R22, R23, R22, R20 ;  /* 0x0000001617167224 */ /* 0x004fe400078e0214 */
[----:B------:R-:W-:-:S06]  /*0350*/  IMAD.WIDE.U32 R20, R29, 0x4, R12 ;  /* 0x000000041d147825 */ /* 0x000fcc00078e000c */
[----:B------:R-:W5:Y:S01]  /*0360*/  LDG.E R20, desc[UR4][R20.64] ;  /* 0x0000000414147981 */ /* 0x000f62000c1e1900 */
[----:B---3--:R-:W-:-:S03]  /*0370*/  IMAD R24, R19, R18, R22 ;  /* 0x0000001213187224 */ /* 0x008fc600078e0216 */
[----:B------:R-:W2:Y:S01]  /*0380*/  LDG.E R21, desc[UR4][R14.64+0xc] ;  /* 0x00000c040e157981 */ /* 0x000ea2000c1e1900 */
[----:B------:R-:W-:-:S03]  /*0390*/  IMAD.WIDE.U32 R22, R26, 0x4, R12 ;  /* 0x000000041a167825 */ /* 0x000fc600078e000c */
[----:B------:R-:W3:Y:S04]  /*03a0*/  LDG.E R19, desc[UR4][R14.64+0x8] ;  /* 0x000008040e137981 */ /* 0x000ee8000c1e1900 */
[----:B------:R-:W3:Y:S01]  /*03b0*/  LDG.E R22, desc[UR4][R22.64] ;  /* 0x0000000416167981 */ /* 0x000ee2000c1e1900 */
[----:B-----5:R-:W-:Y:S02]  /*03c0*/  IMAD R18, R25, R20, R24 ;  /* 0x0000001419127224 */ /* 0x020fe400078e0218 */
[----:B------:R-:W-:-:S06]  /*03d0*/  IMAD.WIDE.U32 R24, R28, 0x4, R12 ;  /* 0x000000041c187825 */ /* 0x000fcc00078e000c */
[----:B------:R-:W2:Y:S01]  /*03e0*/  LDG.E R24, desc[UR4][R24.64] ;  /* 0x0000000418187981 */ /* 0x000ea2000c1e1900 */
[----:B------:R-:W-:Y:S01]  /*03f0*/  IADD3 R8, PT, PT, R8, 0x8, RZ ;  /* 0x0000000808087810 */ /* 0x000fe20007ffe0ff */
[----:B---3--:R-:W-:Y:S01]  /*0400*/  IMAD R18, R19, R22, R18 ;  /* 0x0000001613127224 */ /* 0x008fe200078e0212 */
[----:B------:R-:W-:-:S04]  /*0410*/  IADD3 R19, P1, PT, R14, 0x20, RZ ;  /* 0x000000200e137810 */ /* 0x000fc80007f3e0ff */
[----:B------:R-:W-:Y:S02]  /*0420*/  IADD3.X R22, PT, PT, RZ, R15, RZ, P1, !PT ;  /* 0x0000000fff167210 */ /* 0x000fe40000ffe4ff */
[----:B------:R-:W-:Y:S01]  /*0430*/  ISETP.NE.AND P1, PT, R8, RZ, PT ;  /* 0x000000ff0800720c */ /* 0x000fe20003f25270 */
[C---:B------:R-:W-:Y:S01]  /*0440*/  IMAD.IADD R11, R10.reuse, 0x1, R11 ;  /* 0x000000010a0b7824 */ /* 0x040fe200078e020b */
[C---:B------:R-:W-:Y:S01]  /*0450*/  IADD3 R2, PT, PT, R10.reuse, R2, RZ ;  /* 0x000000020a027210 */ /* 0x040fe20007ffe0ff */
[C---:B------:R-:W-:Y:S01]  /*0460*/  IMAD.WIDE.U32 R16, R10.reuse, 0x4, R16 ;  /* 0x000000040a107825 */ /* 0x040fe200078e0010 */
[C---:B------:R-:W-:Y:S02]  /*0470*/  IADD3 R9, PT, PT, R10.reuse, R9, RZ ;  /* 0x000000090a097210 */ /* 0x040fe40007ffe0ff */
[C---:B------:R-:W-:Y:S02]  /*0480*/  IADD3 R27, PT, PT, R10.reuse, R27, RZ ;  /* 0x0000001b0a1b7210 */ /* 0x040fe40007ffe0ff */
[----:B------:R-:W-:-:S02]  /*0490*/  IADD3 R29, PT, PT, R10, R29, RZ ;  /* 0x0000001d0a1d7210 */ /* 0x000fc40007ffe0ff */
[C---:B------:R-:W-:Y:S02]  /*04a0*/  IADD3 R26, PT, PT, R10.reuse, R26, RZ ;  /* 0x0000001a0a1a7210 */ /* 0x040fe40007ffe0ff */
[----:B------:R-:W-:Y:S01]  /*04b0*/  IADD3 R28, PT, PT, R10, R28, RZ ;  /* 0x0000001c0a1c7210 */ /* 0x000fe20007ffe0ff */
[----:B--2---:R-:W-:Y:S01]  /*04c0*/  IMAD R20, R21, R24, R18 ;  /* 0x0000001815147224 */ /* 0x004fe200078e0212 */
[----:B------:R-:W-:Y:S06]  /*04d0*/  @P1 BRA `(.L_x_2) ;  /* 0xfffffffc00481947 */ /* 0x000fec000383ffff */
.L_x_1:
[----:B------:R-:W-:Y:S05]  /*04e0*/  @!P0 BRA `(.L_x_0) ;  /* 0x00000004000c8947 */ /* 0x000fea0003800000 */
[----:B------:R-:W-:Y:S02]  /*04f0*/  ISETP.GE.U32.AND P1, PT, R4, 0x4, PT ;  /* 0x000000040400780c */ /* 0x000fe40003f26070 */
[----:B------:R-:W-:-:S04]  /*0500*/  LOP3.LUT R2, R0, 0x3, RZ, 0xc0, !PT ;  /* 0x0000000300027812 */ /* 0x000fc800078ec0ff */
[----:B------:R-:W-:-:S07]  /*0510*/  ISETP.NE.AND P0, PT, R2, RZ, PT ;  /* 0x000000ff0200720c */ /* 0x000fce0003f05270 */
[----:B------:R-:W-:Y:S06]  /*0520*/  @!P1 BRA `(.L_x_3) ;  /* 0x0000000000789947 */ /* 0x000fec0003800000 */
[----:B------:R-:W0:Y:S01]  /*0530*/  LDC.64 R16, c[0x0][0x380] ;  /* 0x0000e000ff107b82 */ /* 0x000e220000000a00 */
[----:B------:R-:W1:Y:S01]  /*0540*/  LDCU.64 UR6, c[0x0][0x380] ;  /* 0x00007000ff0677ac */ /* 0x000e620008000a00 */
[-C--:B------:R-:W-:Y:S01]  /*0550*/  IMAD R15, R7, R0.reuse, R3 ;  /* 0x00000000070f7224 */ /* 0x080fe200078e0203 */
[CC--:B------:R-:W-:Y:S02]  /*0560*/  IADD3 R11, PT, PT, R6.reuse, R7.reuse, RZ ;  /* 0x00000007060b7210 */ /* 0x0c0fe40007ffe0ff */
[----:B------:R-:W-:Y:S02]  /*0570*/  IADD3 R4, P1, PT, R6, R7, RZ ;  /* 0x0000000706047210 */ /* 0x000fe40007f3e0ff */
[----:B------:R-:W-:Y:S01]  /*0580*/  IADD3 R19, PT, PT, R15, R0, RZ ;  /* 0x000000000f137210 */ /* 0x000fe20007ffe0ff */
[----:B------:R-:W2:Y:S04]  /*0590*/  LDC.64 R8, c[0x0][0x388] ;  /* 0x0000e200ff087b82 */ /* 0x000ea80000000a00 */
[----:B------:R-:W-:-:S02]  /*05a0*/  IMAD.IADD R21, R19, 0x1, R0 ;  /* 0x0000000113157824 */ /* 0x000fc400078e0200 */
[----:B0-----:R-:W-:Y:S01]  /*05b0*/  IMAD.WIDE.U32 R16, R11, 0x4, R16 ;  /* 0x000000040b107825 */ /* 0x001fe200078e0010 */
[----:B------:R-:W-:Y:S02]  /*05c0*/  IADD3.X R11, PT, PT, RZ, RZ, RZ, P1, !PT ;  /* 0x000000ffff0b7210 */ /* 0x000fe40000ffe4ff */
[----:B-1----:R-:W-:-:S03]  /*05d0*/  LEA R10, P1, R4, UR6, 0x2 ;  /* 0x00000006040a7c11 */ /* 0x002fc6000f8210ff */
[----:B------:R-:W3:Y:S01]  /*05e0*/  LDG.E R17, desc[UR4][R16.64] ;  /* 0x0000000410117981 */ /* 0x000ee2000c1e1900 */
[----:B------:R-:W-:Y:S01]  /*05f0*/  LEA.HI.X R11, R4, UR7, R11, 0x2, P1 ;  /* 0x00000007040b7c11 */ /* 0x000fe200088f140b */
[----:B--2---:R-:W-:-:S04]  /*0600*/  IMAD.WIDE.U32 R14, R15, 0x4, R8 ;  /* 0x000000040f0e7825 */ /* 0x004fc800078e0008 */
[--C-:B------:R-:W-:Y:S01]  /*0610*/  IMAD.WIDE.U32 R12, R19, 0x4, R8.reuse ;  /* 0x00000004130c7825 */ /* 0x100fe200078e0008 */
[----:B------:R-:W2:Y:S03]  /*0620*/  LDG.E R4, desc[UR4][R10.64+0x4] ;  /* 0x000004040a047981 */ /* 0x000ea6000c1e1900 */
[C---:B------:R-:W-:Y:S01]  /*0630*/  IMAD.WIDE.U32 R18, R21.reuse, 0x4, R8 ;  /* 0x0000000415127825 */ /* 0x040fe200078e0008 */
[----:B------:R-:W3:Y:S01]  /*0640*/  LDG.E R14, desc[UR4][R14.64] ;  /* 0x000000040e0e7981 */ /* 0x000ee2000c1e1900 */
[----:B------:R-:W-:-:S03]  /*0650*/  IADD3 R21, PT, PT, R21, R0, RZ ;  /* 0x0000000015157210 */ /* 0x000fc60007ffe0ff */
[----:B------:R-:W2:Y:S02]  /*0660*/  LDG.E R12, desc[UR4][R12.64] ;  /* 0x000000040c0c7981 */ /* 0x000ea4000c1e1900 */
[----:B------:R-:W-:Y:S02]  /*0670*/  IMAD.WIDE.U32 R8, R21, 0x4, R8 ;  /* 0x0000000415087825 */ /* 0x000fe400078e0008 */
[----:B------:R-:W4:Y:S04]  /*0680*/  LDG.E R18, desc[UR4][R18.64] ;  /* 0x0000000412127981 */ /* 0x000f28000c1e1900 */
[----:B------:R-:W4:Y:S04]  /*0690*/  LDG.E R21, desc[UR4][R10.64+0x8] ;  /* 0x000008040a157981 */ /* 0x000f28000c1e1900 */
[----:B------:R-:W5:Y:S04]  /*06a0*/  LDG.E R23, desc[UR4][R10.64+0xc] ;  /* 0x00000c040a177981 */ /* 0x000f68000c1e1900 */
[----:B------:R-:W5:Y:S01]  /*06b0*/  LDG.E R8, desc[UR4][R8.64] ;  /* 0x0000000408087981 */ /* 0x000f62000c1e1900 */
[----:B------:R-:W-:Y:S01]  /*06c0*/  IADD3 R7, PT, PT, R7, 0x4, RZ ;  /* 0x0000000407077810 */ /* 0x000fe20007ffe0ff */
[----:B---3--:R-:W-:-:S04]  /*06d0*/  IMAD R17, R17, R14, R20 ;  /* 0x0000000e11117224 */ /* 0x008fc800078e0214 */
[----:B--2---:R-:W-:-:S04]  /*06e0*/  IMAD R4, R4, R12, R17 ;  /* 0x0000000c04047224 */ /* 0x004fc800078e0211 */
[----:B----4-:R-:W-:-:S04]  /*06f0*/  IMAD R4, R21, R18, R4 ;  /* 0x0000001215047224 */ /* 0x010fc800078e0204 */
[----:B-----5:R-:W-:-:S07]  /*0700*/  IMAD R20, R23, R8, R4 ;  /* 0x0000000817147224 */ /* 0x020fce00078e0204 */
.L_x_3:
[----:B------:R-:W-:Y:S05]  /*0710*/  @!P0 BRA `(.L_x_0) ;  /* 0x0000000000808947 */ /* 0x000fea0003800000 */
[----:B------:R-:W-:Y:S01]  /*0720*/  ISETP.NE.AND P1, PT, R2, 0x1, PT ;  /* 0x000000010200780c */ /* 0x000fe20003f25270 */
[----:B------:R-:W0:Y:S01]  /*0730*/  LDC.64 R18, c[0x0][0x380] ;  /* 0x0000e000ff127b82 */ /* 0x000e220000000a00 */
[----:B------:R-:W-:-:S04]  /*0740*/  LOP3.LUT R2, R0, 0x1, RZ, 0xc0, !PT ;  /* 0x0000000100027812 */ /* 0x000fc800078ec0ff */
[----:B------:R-:W-:-:S03]  /*0750*/  ISETP.NE.U32.AND P0, PT, R2, 0x1, PT ;  /* 0x000000010200780c */ /* 0x000fc60003f05070 */
[----:B------:R-:W1:Y:S04]  /*0760*/  LDC.64 R14, c[0x0][0x388] ;  /* 0x0000e200ff0e7b82 */ /* 0x000e680000000a00 */
[CC--:B------:R-:W-:Y:S01]  /*0770*/  @P1 IADD3 R17, PT, PT, R6.reuse, R7.reuse, RZ ;  /* 0x0000000706111210 */ /* 0x0c0fe20007ffe0ff */
[CC--:B------:R-:W-:Y:S01]  /*0780*/  @P1 IMAD R21, R7.reuse, R0.reuse, R3 ;  /* 0x0000000007151224 */ /* 0x0c0fe200078e0203 */
[----:B------:R-:W-:Y:S02]  /*0790*/  @P1 IADD3 R2, P2, PT, R6, R7, RZ ;  /* 0x0000000706021210 */ /* 0x000fe40007f5e0ff */
[----:B------:R-:W2:Y:S01]  /*07a0*/  @P1 LDC.64 R12, c[0x0][0x380] ;  /* 0x0000e000ff0c1b82 */ /* 0x000ea20000000a00 */
[----:B------:R-:W-:Y:S02]  /*07b0*/  @P1 IADD3 R7, PT, PT, R7, 0x2, RZ ;  /* 0x0000000207071810 */ /* 0x000fe40007ffe0ff */
[----:B------:R-:W-:-:S02]  /*07c0*/  @P1 IADD3 R23, PT, PT, R21, R0, RZ ;  /* 0x0000000015171210 */ /* 0x000fc40007ffe0ff */
[----:B------:R-:W-:-:S03]  /*07d0*/  @P1 IADD3.X R4, PT, PT, RZ, RZ, RZ, P2, !PT ;  /* 0x000000ffff041210 */ /* 0x000fc600017fe4ff */
[----:B------:R-:W3:Y:S01]  /*07e0*/  LDC.64 R8, c[0x0][0x380] ;  /* 0x0000e000ff087b82 */ /* 0x000ee20000000a00 */
[----:B0-----:R-:W-:-:S06]  /*07f0*/  @P1 IMAD.WIDE.U32 R18, R17, 0x4, R18 ;  /* 0x0000000411121825 */ /* 0x001fcc00078e0012 */
[----:B------:R-:W4:Y:S01]  /*0800*/  @P1 LDG.E R19, desc[UR4][R18.64] ;  /* 0x0000000412131981 */ /* 0x000f22000c1e1900 */
[----:B------:R-:W0:Y:S01]  /*0810*/  LDC.64 R10, c[0x0][0x388] ;  /* 0x0000e200ff0a7b82 */ /* 0x000e220000000a00 */
[----:B-1----:R-:W-:Y:S01]  /*0820*/  @P1 IMAD.WIDE.U32 R16, R21, 0x4, R14 ;  /* 0x0000000415101825 */ /* 0x002fe200078e000e */
[----:B------:R-:W-:-:S03]  /*0830*/  @!P0 IADD3 R21, PT, PT, R6, R7, RZ ;  /* 0x0000000706158210 */ /* 0x000fc60007ffe0ff */
[----:B------:R-:W-:Y:S02]  /*0840*/  @P1 IMAD.WIDE.U32 R14, R23, 0x4, R14 ;  /* 0x00000004170e1825 */ /* 0x000fe400078e000e */
[----:B------:R-:W4:Y:S01]  /*0850*/  @P1 LDG.E R16, desc[UR4][R16.64] ;  /* 0x0000000410101981 */ /* 0x000f22000c1e1900 */
[C---:B--2---:R-:W-:Y:S01]  /*0860*/  @P1 LEA R12, P2, R2.reuse, R12, 0x2 ;  /* 0x0000000c020c1211 */ /* 0x044fe200078410ff */
[----:B------:R-:W-:Y:S02]  /*0870*/  @!P0 IMAD R7, R7, R0, R3 ;  /* 0x0000000007078224 */ /* 0x000fe400078e0203 */
[----:B------:R-:W2:Y:S01]  /*0880*/  @P1 LDG.E R14, desc[UR4][R14.64] ;  /* 0x000000040e0e1981 */ /* 0x000ea2000c1e1900 */
[----:B------:R-:W-:Y:S01]  /*0890*/  @P1 LEA.HI.X R13, R2, R13, R4, 0x2, P2 ;  /* 0x0000000d020d1211 */ /* 0x000fe200010f1404 */
[----:B---3--:R-:W-:-:S04]  /*08a0*/  @!P0 IMAD.WIDE.U32 R8, R21, 0x4, R8 ;  /* 0x0000000415088825 */ /* 0x008fc800078e0008 */
[----:B------:R-:W2:Y:S04]  /*08b0*/  @P1 LDG.E R12, desc[UR4][R12.64+0x4] ;  /* 0x000004040c0c1981 */ /* 0x000ea8000c1e1900 */
[----:B------:R-:W3:Y:S01]  /*08c0*/  @!P0 LDG.E R9, desc[UR4][R8.64] ;  /* 0x0000000408098981 */ /* 0x000ee2000c1e1900 */
[----:B0-----:R-:W-:-:S06]  /*08d0*/  @!P0 IMAD.WIDE.U32 R10, R7, 0x4, R10 ;  /* 0x00000004070a8825 */ /* 0x001fcc00078e000a */
[----:B------:R-:W3:Y:S01]  /*08e0*/  @!P0 LDG.E R10, desc[UR4][R10.64] ;  /* 0x000000040a0a8981 */ /* 0x000ee2000c1e1900 */
[----:B----4-:R-:W-:-:S04]  /*08f0*/  @P1 IMAD R19, R19, R16, R20 ;  /* 0x0000001013131224 */ /* 0x010fc800078e0214 */
[----:B--2---:R-:W-:-:S04]  /*0900*/  @P1 IMAD R20, R12, R14, R19 ;  /* 0x0000000e0c141224 */ /* 0x004fc800078e0213 */
[----:B---3--:R-:W-:-:S07]  /*0910*/  @!P0 IMAD R20, R9, R10, R20 ;  /* 0x0000000a09148224 */ /* 0x008fce00078e0214 */
.L_x_0:
[----:B------:R-:W0:Y:S01]  /*0920*/  LDC.64 R6, c[0x0][0x390] ;  /* 0x0000e400ff067b82 */ /* 0x000e220000000a00 */
[----:B------:R-:W-:-:S04]  /*0930*/  IMAD R3, R5, R0, R3 ;  /* 0x0000000005037224 */ /* 0x000fc800078e0203 */
[----:B0-----:R-:W-:-:S05]  /*0940*/  IMAD.WIDE R2, R3, 0x4, R6 ;  /* 0x0000000403027825 */ /* 0x001fca00078e0206 */
[----:B------:R-:W-:Y:S01]  /*0950*/  STG.E desc[UR4][R2.64], R20 ;  /* 0x0000001402007986 */ /* 0x000fe2000c101904 */
[----:B------:R-:W-:Y:S05]  /*0960*/  EXIT ;  /* 0x000000000000794d */ /* 0x000fea0003800000 */
.L_x_4:
[----:B------:R-:W-:-:S00]  /*0970*/  BRA `(.L_x_4) ;  /* 0xfffffffc00fc7947 */ /* 0x000fc0000383ffff */
[----:B------:R-:W-:-:S00]  /*0980*/  NOP ;  /* 0x0000000000007918 */ /* 0x000fc00000000000 */
[----:B------:R-:W-:-:S00]  /*0990*/  NOP ;  /* 0x0000000000007918 */ /* 0x000fc00000000000 */
[----:B------:R-:W-:-:S00]  /*09a0*/  NOP ;  /* 0x0000000000007918 */ /* 0x000fc00000000000 */
[----:B------:R-:W-:-:S00]  /*09b0*/  NOP ;  /* 0x0000000000007918 */ /* 0x000fc00000000000 */
[----:B------:R-:W-:-:S00]  /*09c0*/  NOP ;  /* 0x0000000000007918 */ /* 0x000fc00000000000 */
[----:B------:R-:W-:-:S00]  /*09d0*/  NOP ;  /* 0x0000000000007918 */ /* 0x000fc00000000000 */
[----:B------:R-:W-:-:S00]  /*09e0*/  NOP ;  /* 0x0000000000007918 */ /* 0x000fc00000000000 */
[----:B------:R-:W-:-:S00]  /*09f0*/  NOP ;  /* 0x0000000000007918 */ /* 0x000fc00000000000 */
.L_x_5:


//--------------------- .nv.shared.reserved.0     --------------------------
	.section	.nv.shared.reserved.0,"aw",@nobits
	.weak		__nv_reservedSMEM_offset_0_alias
	.size		__nv_reservedSMEM_offset_0_alias, 0, 64
	.other		__nv_reservedSMEM_offset_0_alias,@"STO_CUDA_RESERVED_SHARED STV_DEFAULT"
__nv_reservedSMEM_offset_0_alias:
	.zero		0
	.zero		64


//--------------------- .nv.constant0._Z15MatrixMulKernelPiS_S_i --------------------------
	.section	.nv.constant0._Z15MatrixMulKernelPiS_S_i,"a",@progbits
	.sectionflags	@""
	.align	4
.nv.constant0._Z15MatrixMulKernelPiS_S_i:
	.zero		924


//--------------------- SYMBOLS --------------------------

	.type		.nv.reservedSmem.offset0,@object
	.size		.nv.reservedSmem.offset0,0x4
